//
// Generated by NVIDIA NVVM Compiler
//
// Compiler Build ID: CL-36424714
// Cuda compilation tools, release 13.0, V13.0.88
// Based on NVVM 20.0.0
//

.version 9.0
.target sm_100
.address_size 64

	// .globl	_Z12helloFromGPUv
.extern .func  (.param .b32 func_retval0) vprintf
(
	.param .b64 vprintf_param_0,
	.param .b64 vprintf_param_1
)
;
.global .align 1 .b8 $str[18] = {72, 101, 108, 108, 111, 32, 102, 114, 111, 109, 32, 71, 80, 85, 46, 32, 10};

.visible .entry _Z12helloFromGPUv()
{
	.reg .b32 	%r<3>;
	.reg .b64 	%rd<3>;

	mov.u64 	%rd1, $str;
	cvta.global.u64 	%rd2, %rd1;
	{ // callseq 0, 0
	.param .b64 param0;
	st.param.b64 	[param0], %rd2;
	.param .b64 param1;
	st.param.b64 	[param1], 0;
	.param .b32 retval0;
	call.uni (retval0), 
	vprintf, 
	(
	param0, 
	param1
	);
	ld.param.b32 	%r1, [retval0];
	} // callseq 0
	ret;

}


// ===== COMPILED SASS (sm_100) =====

	.target	sm_100

	.elftype	@"ET_EXEC"


//--------------------- .note.nv.tkinfo           --------------------------
	.section	.note.nv.tkinfo,"",@"SHT_NOTE"
	.sectionflags	@"SHF_NOTE_NV_TKINFO"
	.tkinfo
        /*0018*/ 	.word	0x00000002
        /*0030*/ 	.string	""
        /*0030*/ 	.string	"ptxas"
        /*0030*/ 	.string	"Cuda compilation tools, release 13.0, V13.0.88"
        /*0030*/ 	.string	"Build cuda_13.0.r13.0/compiler.36424714_0"
        /*0030*/ 	.string	"-arch sm_100 -m 64 "



//--------------------- .note.nv.cuinfo           --------------------------
	.section	.note.nv.cuinfo,"",@"SHT_NOTE"
	.sectionflags	@"SHF_NOTE_NV_CUINFO"
        /*0018*/ 	.short	0x0002
        /*001a*/ 	.short	0x0064
        /*001c*/ 	.short	0x0082
	.zero		2


//--------------------- .nv.info                  --------------------------
	.section	.nv.info,"",@"SHT_CUDA_INFO"
	.align	4


	//----- nvinfo : EIATTR_REGCOUNT
	.align		4
        /*0000*/ 	.byte	0x04, 0x2f
        /*0002*/ 	.short	(.L_2 - .L_1)
	.align		4
.L_1:
        /*0004*/ 	.word	index@(_Z12helloFromGPUv)
        /*0008*/ 	.word	0x00000018


	//----- nvinfo : EIATTR_FRAME_SIZE
	.align		4
.L_2:
        /*000c*/ 	.byte	0x04, 0x11
        /*000e*/ 	.short	(.L_4 - .L_3)
	.align		4
.L_3:
        /*0010*/ 	.word	index@(_Z12helloFromGPUv)
        /*0014*/ 	.word	0x00000000


	//----- nvinfo : EIATTR_MIN_STACK_SIZE
	.align		4
.L_4:
        /*0018*/ 	.byte	0x04, 0x12
        /*001a*/ 	.short	(.L_6 - .L_5)
	.align		4
.L_5:
        /*001c*/ 	.word	index@(_Z12helloFromGPUv)
        /*0020*/ 	.word	0x00000000
.L_6:


//--------------------- .nv.compat                --------------------------
	.section	.nv.compat,"",@"SHT_CUDA_COMPAT_INFO"
	.align	4
        /*0000*/ 	.byte	0x02, 0x09, 0x00, 0x00, 0x02, 0x02, 0x01, 0x00, 0x02, 0x05, 0x05, 0x00, 0x03, 0x07, 0x01, 0x01
        /*0010*/ 	.byte	0x02, 0x03, 0x00, 0x00, 0x02, 0x06, 0x01, 0x00, 0x04, 0x0b, 0x08, 0x00, 0x09, 0x00, 0x00, 0x00
        /*0020*/ 	.byte	0x00, 0x00, 0x00, 0x00


//--------------------- .nv.info._Z12helloFromGPUv --------------------------
	.section	.nv.info._Z12helloFromGPUv,"",@"SHT_CUDA_INFO"
	.sectionflags	@""
	.align	4


	//----- nvinfo : EIATTR_CUDA_API_VERSION
	.align		4
        /*0000*/ 	.byte	0x04, 0x37
        /*0002*/ 	.short	(.L_8 - .L_7)
.L_7:
        /*0004*/ 	.word	0x00000082


	//----- nvinfo : EIATTR_SPARSE_MMA_MASK
	.align		4
.L_8:
        /*0008*/ 	.byte	0x03, 0x50
        /*000a*/ 	.short	0x0000


	//----- nvinfo : EIATTR_MAXREG_COUNT
	.align		4
        /*000c*/ 	.byte	0x03, 0x1b
        /*000e*/ 	.short	0x00ff


	//----- nvinfo : EIATTR_EXTERNS
	.align		4
        /*0010*/ 	.byte	0x04, 0x0f
        /*0012*/ 	.short	(.L_10 - .L_9)


	//   ....[0]....
	.align		4
.L_9:
        /*0014*/ 	.word	index@(vprintf)


	//----- nvinfo : EIATTR_MERCURY_ISA_VERSION
	.align		4
.L_10:
        /*0018*/ 	.byte	0x03, 0x5f
        /*001a*/ 	.short	0x0101


	//----- nvinfo : EIATTR_VRC_CTA_INIT_COUNT
	.align		4
        /*001c*/ 	.byte	0x02, 0x4a
	.zero		1
	.zero		1


	//----- nvinfo : EIATTR_SYSCALL_OFFSETS
	.align		4
        /*0020*/ 	.byte	0x04, 0x46
        /*0022*/ 	.short	(.L_12 - .L_11)


	//   ....[0]....
.L_11:
        /*0024*/ 	.word	0x00000080


	//----- nvinfo : EIATTR_EXIT_INSTR_OFFSETS
	.align		4
.L_12:
        /*0028*/ 	.byte	0x04, 0x1c
        /*002a*/ 	.short	(.L_14 - .L_13)


	//   ....[0]....
.L_13:
        /*002c*/ 	.word	0x00000090


	//----- nvinfo : EIATTR_SW_WAR
	.align		4
.L_14:
        /*0030*/ 	.byte	0x04, 0x36
        /*0032*/ 	.short	(.L_16 - .L_15)
.L_15:
        /*0034*/ 	.word	0x00000008
.L_16:


//--------------------- .nv.callgraph             --------------------------
	.section	.nv.callgraph,"",@"SHT_CUDA_CALLGRAPH"
	.align	4
	.sectionentsize	8
	.align		4
        /*0000*/ 	.word	0x00000000
	.align		4
        /*0004*/ 	.word	0xffffffff
	.align		4
        /*0008*/ 	.word	index@(_Z12helloFromGPUv)
	.align		4
        /*000c*/ 	.word	index@(vprintf)
	.align		4
        /*0010*/ 	.word	0x00000000
	.align		4
        /*0014*/ 	.word	0xfffffffe
	.align		4
        /*0018*/ 	.word	0x00000000
	.align		4
        /*001c*/ 	.word	0xfffffffd
	.align		4
        /*0020*/ 	.word	0x00000000
	.align		4
        /*0024*/ 	.word	0xfffffffc


//--------------------- .nv.constant4             --------------------------
	.section	.nv.constant4,"a",@progbits
	.align	8
	.align		8
.nv.constant4:
        /*0000*/ 	.dword	vprintf
	.align		8
        /*0008*/ 	.dword	$str


//--------------------- .text._Z12helloFromGPUv   --------------------------
	.section	.text._Z12helloFromGPUv,"ax",@progbits
	.align	128
        .global         _Z12helloFromGPUv
        .type           _Z12helloFromGPUv,@function
        .size           _Z12helloFromGPUv,(.L_x_2 - _Z12helloFromGPUv)
        .other          _Z12helloFromGPUv,@"STO_CUDA_ENTRY STV_DEFAULT"
_Z12helloFromGPUv:
.text._Z12helloFromGPUv:
[----:B------:R-:W0:Y:S01]  /*0000*/  LDC R1, c[0x0][0x37c] ;  /* 0x0000df00ff017b82 */ /* 0x000e220000000800 */
[----:B------:R-:W-:Y:S01]  /*0010*/  MOV R0, 0x0 ;  /* 0x0000000000007802 */ /* 0x000fe20000000f00 */
[----:B------:R-:W1:Y:S01]  /*0020*/  LDCU.64 UR4, c[0x4][0x8] ;  /* 0x01000100ff0477ac */ /* 0x000e620008000a00 */
[----:B------:R-:W-:-:S05]  /*0030*/  CS2R R6, SRZ ;  /* 0x0000000000067805 */ /* 0x000fca000001ff00 */
[----:B------:R2:W3:Y:S01]  /*0040*/  LDC.64 R2, c[0x4][R0] ;  /* 0x0100000000027b82 */ /* 0x0004e20000000a00 */
[----:B-1----:R-:W-:Y:S02]  /*0050*/  IMAD.U32 R4, RZ, RZ, UR4 ;  /* 0x00000004ff047e24 */ /* 0x002fe4000f8e00ff */
[----:B--2---:R-:W-:-:S07]  /*0060*/  IMAD.U32 R5, RZ, RZ, UR5 ;  /* 0x00000005ff057e24 */ /* 0x004fce000f8e00ff */
[----:B------:R-:W-:-:S07]  /*0070*/  LEPC R20, `(.L_x_0) ;  /* 0x000000001014794e */ /* 0x000fce0000000000 */
[----:B0--3--:R-:W-:Y:S05]  /*0080*/  CALL.ABS.NOINC R2 ;  /* 0x0000000002007343 */ /* 0x009fea0003c00000 */
.L_x_0:
[----:B------:R-:W-:Y:S05]  /*0090*/  EXIT ;  /* 0x000000000000794d */ /* 0x000fea0003800000 */
.L_x_1:
[----:B------:R-:W-:-:S00]  /*00a0*/  BRA `(.L_x_1) ;  /* 0xfffffffc00fc7947 */ /* 0x000fc0000383ffff */
[----:B------:R-:W-:-:S00]  /*00b0*/  NOP ;  /* 0x0000000000007918 */ /* 0x000fc00000000000 */
        /* <DEDUP_REMOVED lines=12> */
.L_x_2:


//--------------------- .nv.global.init           --------------------------
	.section	.nv.global.init,"aw",@progbits
.nv.global.init:
	.type		$str,@object
	.size		$str,(.L_0 - $str)
$str:
        /*0000*/ 	.byte	0x48, 0x65, 0x6c, 0x6c, 0x6f, 0x20, 0x66, 0x72, 0x6f, 0x6d, 0x20, 0x47, 0x50, 0x55, 0x2e, 0x20
        /*0010*/ 	.byte	0x0a, 0x00
.L_0:


//--------------------- .nv.shared.reserved.0     --------------------------
	.section	.nv.shared.reserved.0,"aw",@nobits
	.weak		__nv_reservedSMEM_offset_0_alias
	.size		__nv_reservedSMEM_offset_0_alias, 0, 64
	.other		__nv_reservedSMEM_offset_0_alias,@"STO_CUDA_RESERVED_SHARED STV_DEFAULT"
__nv_reservedSMEM_offset_0_alias:
	.zero		0
	.zero		64


//--------------------- .nv.constant0._Z12helloFromGPUv --------------------------
	.section	.nv.constant0._Z12helloFromGPUv,"a",@progbits
	.sectionflags	@""
	.align	4
.nv.constant0._Z12helloFromGPUv:
	.zero		896


//--------------------- SYMBOLS --------------------------

	.type		.nv.reservedSmem.offset0,@object
	.size		.nv.reservedSmem.offset0,0x4
	.type		vprintf,@function
